//
// Generated by NVIDIA NVVM Compiler
//
// Compiler Build ID: CL-36424714
// Cuda compilation tools, release 13.0, V13.0.88
// Based on NVVM 20.0.0
//

.version 9.0
.target sm_100
.address_size 64

	// .globl	_Z9cuda_gateI8hadamardEviilllPPN4cuda3std3__47complexIdEE
.global .align 1 .b8 _ZN34_INTERNAL_543e1bbb_4_k_cu_a12933a34cuda3std6ranges3__45__cpo4swapE[1];
.global .align 1 .b8 _ZN34_INTERNAL_543e1bbb_4_k_cu_a12933a34cuda3std6ranges3__45__cpo9iter_moveE[1];

.visible .entry _Z9cuda_gateI8hadamardEviilllPPN4cuda3std3__47complexIdEE(
	.param .u32 _Z9cuda_gateI8hadamardEviilllPPN4cuda3std3__47complexIdEE_param_0,
	.param .u32 _Z9cuda_gateI8hadamardEviilllPPN4cuda3std3__47complexIdEE_param_1,
	.param .u64 _Z9cuda_gateI8hadamardEviilllPPN4cuda3std3__47complexIdEE_param_2,
	.param .u64 _Z9cuda_gateI8hadamardEviilllPPN4cuda3std3__47complexIdEE_param_3,
	.param .u64 _Z9cuda_gateI8hadamardEviilllPPN4cuda3std3__47complexIdEE_param_4,
	.param .u64 .ptr .align 1 _Z9cuda_gateI8hadamardEviilllPPN4cuda3std3__47complexIdEE_param_5
)
{
	.reg .b32 	%r<13>;
	.reg .b64 	%rd<41>;
	.reg .b64 	%fd<13>;

	ld.param.u32 	%r1, [_Z9cuda_gateI8hadamardEviilllPPN4cuda3std3__47complexIdEE_param_1];
	ld.param.u64 	%rd1, [_Z9cuda_gateI8hadamardEviilllPPN4cuda3std3__47complexIdEE_param_2];
	ld.param.u64 	%rd2, [_Z9cuda_gateI8hadamardEviilllPPN4cuda3std3__47complexIdEE_param_3];
	ld.param.u32 	%r2, [_Z9cuda_gateI8hadamardEviilllPPN4cuda3std3__47complexIdEE_param_4];
	ld.param.u64 	%rd3, [_Z9cuda_gateI8hadamardEviilllPPN4cuda3std3__47complexIdEE_param_5];
	cvta.to.global.u64 	%rd4, %rd3;
	not.b32 	%r3, %r1;
	cvt.u64.u32 	%rd5, %r3;
	mov.u32 	%r4, %tid.x;
	mov.u32 	%r5, %ctaid.x;
	mov.u32 	%r6, %ntid.x;
	mad.lo.s32 	%r7, %r5, %r6, %r4;
	cvt.u64.u32 	%rd6, %r7;
	cvt.u32.u64 	%r8, %rd2;
	cvt.u32.u64 	%r9, %rd5;
	add.s32 	%r10, %r8, %r9;
	shl.b64 	%rd7, %rd1, %r10;
	add.s64 	%rd8, %rd7, %rd6;
	mov.b64 	%rd9, -1;
	shl.b64 	%rd10, %rd9, %r2;
	not.b64 	%rd11, %rd10;
	cvt.u64.u32 	%rd12, %r1;
	cvt.u32.u64 	%r11, %rd12;
	sub.s32 	%r12, %r8, %r11;
	shl.b64 	%rd13, %rd9, %r12;
	not.b64 	%rd14, %rd13;
	and.b64  	%rd15, %rd8, %rd11;
	and.b64  	%rd16, %rd8, %rd10;
	shl.b64 	%rd17, %rd16, 1;
	or.b64  	%rd18, %rd17, %rd15;
	mov.b64 	%rd19, 1;
	shl.b64 	%rd20, %rd19, %r2;
	or.b64  	%rd21, %rd18, %rd20;
	shr.s64 	%rd22, %rd18, %r12;
	and.b64  	%rd23, %rd18, %rd14;
	shr.s64 	%rd24, %rd21, %r12;
	and.b64  	%rd25, %rd21, %rd14;
	shl.b64 	%rd26, %rd22, 3;
	add.s64 	%rd27, %rd4, %rd26;
	ld.global.u64 	%rd28, [%rd27];
	cvta.to.global.u64 	%rd29, %rd28;
	shl.b64 	%rd30, %rd23, 4;
	add.s64 	%rd31, %rd29, %rd30;
	ld.global.v2.f64 	{%fd1, %fd2}, [%rd31];
	shl.b64 	%rd32, %rd24, 3;
	add.s64 	%rd33, %rd4, %rd32;
	ld.global.u64 	%rd34, [%rd33];
	cvta.to.global.u64 	%rd35, %rd34;
	shl.b64 	%rd36, %rd25, 4;
	add.s64 	%rd37, %rd35, %rd36;
	ld.global.v2.f64 	{%fd3, %fd4}, [%rd37];
	add.f64 	%fd5, %fd1, %fd3;
	add.f64 	%fd6, %fd2, %fd4;
	mul.f64 	%fd7, %fd5, 0d3FE6A09E667F3BCC;
	mul.f64 	%fd8, %fd6, 0d3FE6A09E667F3BCC;
	st.global.v2.f64 	[%rd31], {%fd7, %fd8};
	sub.f64 	%fd9, %fd1, %fd3;
	sub.f64 	%fd10, %fd2, %fd4;
	mul.f64 	%fd11, %fd9, 0d3FE6A09E667F3BCC;
	mul.f64 	%fd12, %fd10, 0d3FE6A09E667F3BCC;
	ld.global.u64 	%rd38, [%rd33];
	cvta.to.global.u64 	%rd39, %rd38;
	add.s64 	%rd40, %rd39, %rd36;
	st.global.v2.f64 	[%rd40], {%fd11, %fd12};
	ret;

}


// ===== COMPILED SASS (sm_100) =====

	.target	sm_100

	.elftype	@"ET_EXEC"


//--------------------- .note.nv.tkinfo           --------------------------
	.section	.note.nv.tkinfo,"",@"SHT_NOTE"
	.sectionflags	@"SHF_NOTE_NV_TKINFO"
	.tkinfo
        /*0018*/ 	.word	0x00000002
        /*0030*/ 	.string	""
        /*0030*/ 	.string	"ptxas"
        /*0030*/ 	.string	"Cuda compilation tools, release 13.0, V13.0.88"
        /*0030*/ 	.string	"Build cuda_13.0.r13.0/compiler.36424714_0"
        /*0030*/ 	.string	"-arch sm_100 -m 64 "



//--------------------- .note.nv.cuinfo           --------------------------
	.section	.note.nv.cuinfo,"",@"SHT_NOTE"
	.sectionflags	@"SHF_NOTE_NV_CUINFO"
        /*0018*/ 	.short	0x0002
        /*001a*/ 	.short	0x0064
        /*001c*/ 	.short	0x0082
	.zero		2


//--------------------- .nv.info                  --------------------------
	.section	.nv.info,"",@"SHT_CUDA_INFO"
	.align	4


	//----- nvinfo : EIATTR_REGCOUNT
	.align		4
        /*0000*/ 	.byte	0x04, 0x2f
        /*0002*/ 	.short	(.L_3 - .L_2)
	.align		4
.L_2:
        /*0004*/ 	.word	index@(_Z9cuda_gateI8hadamardEviilllPPN4cuda3std3__47complexIdEE)
        /*0008*/ 	.word	0x00000016


	//----- nvinfo : EIATTR_FRAME_SIZE
	.align		4
.L_3:
        /*000c*/ 	.byte	0x04, 0x11
        /*000e*/ 	.short	(.L_5 - .L_4)
	.align		4
.L_4:
        /*0010*/ 	.word	index@(_Z9cuda_gateI8hadamardEviilllPPN4cuda3std3__47complexIdEE)
        /*0014*/ 	.word	0x00000000


	//----- nvinfo : EIATTR_MIN_STACK_SIZE
	.align		4
.L_5:
        /*0018*/ 	.byte	0x04, 0x12
        /*001a*/ 	.short	(.L_7 - .L_6)
	.align		4
.L_6:
        /*001c*/ 	.word	index@(_Z9cuda_gateI8hadamardEviilllPPN4cuda3std3__47complexIdEE)
        /*0020*/ 	.word	0x00000000
.L_7:


//--------------------- .nv.compat                --------------------------
	.section	.nv.compat,"",@"SHT_CUDA_COMPAT_INFO"
	.align	4
        /*0000*/ 	.byte	0x02, 0x09, 0x00, 0x00, 0x02, 0x02, 0x01, 0x00, 0x02, 0x05, 0x05, 0x00, 0x03, 0x07, 0x01, 0x01
        /*0010*/ 	.byte	0x02, 0x03, 0x00, 0x00, 0x02, 0x06, 0x01, 0x00, 0x04, 0x0b, 0x08, 0x00, 0x01, 0x00, 0x00, 0x00
        /*0020*/ 	.byte	0x00, 0x00, 0x00, 0x00


//--------------------- .nv.info._Z9cuda_gateI8hadamardEviilllPPN4cuda3std3__47complexIdEE --------------------------
	.section	.nv.info._Z9cuda_gateI8hadamardEviilllPPN4cuda3std3__47complexIdEE,"",@"SHT_CUDA_INFO"
	.sectionflags	@""
	.align	4


	//----- nvinfo : EIATTR_CUDA_API_VERSION
	.align		4
        /*0000*/ 	.byte	0x04, 0x37
        /*0002*/ 	.short	(.L_9 - .L_8)
.L_8:
        /*0004*/ 	.word	0x00000082


	//----- nvinfo : EIATTR_KPARAM_INFO
	.align		4
.L_9:
        /*0008*/ 	.byte	0x04, 0x17
        /*000a*/ 	.short	(.L_11 - .L_10)
.L_10:
        /*000c*/ 	.word	0x00000000
        /*0010*/ 	.short	0x0005
        /*0012*/ 	.short	0x0020
        /*0014*/ 	.byte	0x00, 0xf5, 0x21, 0x00


	//----- nvinfo : EIATTR_KPARAM_INFO
	.align		4
.L_11:
        /*0018*/ 	.byte	0x04, 0x17
        /*001a*/ 	.short	(.L_13 - .L_12)
.L_12:
        /*001c*/ 	.word	0x00000000
        /*0020*/ 	.short	0x0004
        /*0022*/ 	.short	0x0018
        /*0024*/ 	.byte	0x00, 0xf0, 0x21, 0x00


	//----- nvinfo : EIATTR_KPARAM_INFO
	.align		4
.L_13:
        /*0028*/ 	.byte	0x04, 0x17
        /*002a*/ 	.short	(.L_15 - .L_14)
.L_14:
        /*002c*/ 	.word	0x00000000
        /*0030*/ 	.short	0x0003
        /*0032*/ 	.short	0x0010
        /*0034*/ 	.byte	0x00, 0xf0, 0x21, 0x00


	//----- nvinfo : EIATTR_KPARAM_INFO
	.align		4
.L_15:
        /*0038*/ 	.byte	0x04, 0x17
        /*003a*/ 	.short	(.L_17 - .L_16)
.L_16:
        /*003c*/ 	.word	0x00000000
        /*0040*/ 	.short	0x0002
        /*0042*/ 	.short	0x0008
        /*0044*/ 	.byte	0x00, 0xf0, 0x21, 0x00


	//----- nvinfo : EIATTR_KPARAM_INFO
	.align		4
.L_17:
        /*0048*/ 	.byte	0x04, 0x17
        /*004a*/ 	.short	(.L_19 - .L_18)
.L_18:
        /*004c*/ 	.word	0x00000000
        /*0050*/ 	.short	0x0001
        /*0052*/ 	.short	0x0004
        /*0054*/ 	.byte	0x00, 0xf0, 0x11, 0x00


	//----- nvinfo : EIATTR_KPARAM_INFO
	.align		4
.L_19:
        /*0058*/ 	.byte	0x04, 0x17
        /*005a*/ 	.short	(.L_21 - .L_20)
.L_20:
        /*005c*/ 	.word	0x00000000
        /*0060*/ 	.short	0x0000
        /*0062*/ 	.short	0x0000
        /*0064*/ 	.byte	0x00, 0xf0, 0x11, 0x00


	//----- nvinfo : EIATTR_SPARSE_MMA_MASK
	.align		4
.L_21:
        /*0068*/ 	.byte	0x03, 0x50
        /*006a*/ 	.short	0x0000


	//----- nvinfo : EIATTR_MAXREG_COUNT
	.align		4
        /*006c*/ 	.byte	0x03, 0x1b
        /*006e*/ 	.short	0x00ff


	//----- nvinfo : EIATTR_MERCURY_ISA_VERSION
	.align		4
        /*0070*/ 	.byte	0x03, 0x5f
        /*0072*/ 	.short	0x0101


	//----- nvinfo : EIATTR_VRC_CTA_INIT_COUNT
	.align		4
        /*0074*/ 	.byte	0x02, 0x4a
	.zero		1
	.zero		1


	//----- nvinfo : EIATTR_EXIT_INSTR_OFFSETS
	.align		4
        /*0078*/ 	.byte	0x04, 0x1c
        /*007a*/ 	.short	(.L_23 - .L_22)


	//   ....[0]....
.L_22:
        /*007c*/ 	.word	0x00000470


	//----- nvinfo : EIATTR_CBANK_PARAM_SIZE
	.align		4
.L_23:
        /*0080*/ 	.byte	0x03, 0x19
        /*0082*/ 	.short	0x0028


	//----- nvinfo : EIATTR_PARAM_CBANK
	.align		4
        /*0084*/ 	.byte	0x04, 0x0a
        /*0086*/ 	.short	(.L_25 - .L_24)
	.align		4
.L_24:
        /*0088*/ 	.word	index@(.nv.constant0._Z9cuda_gateI8hadamardEviilllPPN4cuda3std3__47complexIdEE)
        /*008c*/ 	.short	0x0380
        /*008e*/ 	.short	0x0028


	//----- nvinfo : EIATTR_SW_WAR
	.align		4
.L_25:
        /*0090*/ 	.byte	0x04, 0x36
        /*0092*/ 	.short	(.L_27 - .L_26)
.L_26:
        /*0094*/ 	.word	0x00000008
.L_27:


//--------------------- .nv.callgraph             --------------------------
	.section	.nv.callgraph,"",@"SHT_CUDA_CALLGRAPH"
	.align	4
	.sectionentsize	8
	.align		4
        /*0000*/ 	.word	0x00000000
	.align		4
        /*0004*/ 	.word	0xffffffff
	.align		4
        /*0008*/ 	.word	0x00000000
	.align		4
        /*000c*/ 	.word	0xfffffffe
	.align		4
        /*0010*/ 	.word	0x00000000
	.align		4
        /*0014*/ 	.word	0xfffffffd
	.align		4
        /*0018*/ 	.word	0x00000000
	.align		4
        /*001c*/ 	.word	0xfffffffc


//--------------------- .nv.constant4             --------------------------
	.section	.nv.constant4,"a",@progbits
	.align	8
	.align		8
.nv.constant4:
        /*0000*/ 	.dword	_ZN34_INTERNAL_543e1bbb_4_k_cu_a12933a34cuda3std6ranges3__45__cpo4swapE
	.align		8
        /*0008*/ 	.dword	_ZN34_INTERNAL_543e1bbb_4_k_cu_a12933a34cuda3std6ranges3__45__cpo9iter_moveE


//--------------------- .text._Z9cuda_gateI8hadamardEviilllPPN4cuda3std3__47complexIdEE --------------------------
	.section	.text._Z9cuda_gateI8hadamardEviilllPPN4cuda3std3__47complexIdEE,"ax",@progbits
	.align	128
        .global         _Z9cuda_gateI8hadamardEviilllPPN4cuda3std3__47complexIdEE
        .type           _Z9cuda_gateI8hadamardEviilllPPN4cuda3std3__47complexIdEE,@function
        .size           _Z9cuda_gateI8hadamardEviilllPPN4cuda3std3__47complexIdEE,(.L_x_1 - _Z9cuda_gateI8hadamardEviilllPPN4cuda3std3__47complexIdEE)
        .other          _Z9cuda_gateI8hadamardEviilllPPN4cuda3std3__47complexIdEE,@"STO_CUDA_ENTRY STV_DEFAULT"
_Z9cuda_gateI8hadamardEviilllPPN4cuda3std3__47complexIdEE:
.text._Z9cuda_gateI8hadamardEviilllPPN4cuda3std3__47complexIdEE:
[----:B------:R-:W-:Y:S01]  /*0000*/  LDC R1, c[0x0][0x37c] ;  /* 0x0000df00ff017b82 */ /* 0x000fe20000000800 */
[----:B------:R-:W0:Y:S01]  /*0010*/  S2R R0, SR_TID.X ;  /* 0x0000000000007919 */ /* 0x000e220000002100 */
[----:B------:R-:W1:Y:S06]  /*0020*/  LDCU UR5, c[0x0][0x384] ;  /* 0x00007080ff0577ac */ /* 0x000e6c0008000800 */
[----:B------:R-:W0:Y:S01]  /*0030*/  S2UR UR10, SR_CTAID.X ;  /* 0x00000000000a79c3 */ /* 0x000e220000002500 */
[----:B------:R-:W2:Y:S01]  /*0040*/  LDCU UR6, c[0x0][0x390] ;  /* 0x00007200ff0677ac */ /* 0x000ea20008000800 */
[----:B------:R-:W3:Y:S06]  /*0050*/  LDCU.64 UR8, c[0x0][0x388] ;  /* 0x00007100ff0877ac */ /* 0x000eec0008000a00 */
[----:B------:R-:W0:Y:S01]  /*0060*/  LDC R3, c[0x0][0x360] ;  /* 0x0000d800ff037b82 */ /* 0x000e220000000800 */
[----:B------:R-:W4:Y:S01]  /*0070*/  LDCU UR7, c[0x0][0x398] ;  /* 0x00007300ff0777ac */ /* 0x000f220008000800 */
[----:B------:R-:W5:Y:S01]  /*0080*/  LDCU.64 UR14, c[0x0][0x3a0] ;  /* 0x00007400ff0e77ac */ /* 0x000f620008000a00 */
[----:B-1----:R-:W-:-:S04]  /*0090*/  ULOP3.LUT UR4, URZ, UR5, URZ, 0x33, !UPT ;  /* 0x00000005ff047292 */ /* 0x002fc8000f8e33ff */
[----:B--2---:R-:W-:-:S04]  /*00a0*/  UIADD3 UR4, UPT, UPT, UR4, UR6, URZ ;  /* 0x0000000604047290 */ /* 0x004fc8000fffe0ff */
[----:B---3--:R-:W-:Y:S02]  /*00b0*/  USHF.L.U32 UR12, UR8, UR4, URZ ;  /* 0x00000004080c7299 */ /* 0x008fe400080006ff */
[----:B------:R-:W-:Y:S01]  /*00c0*/  USHF.L.U64.HI UR4, UR8, UR4, UR9 ;  /* 0x0000000408047299 */ /* 0x000fe20008010209 */
[----:B0-----:R-:W-:Y:S02]  /*00d0*/  IMAD R0, R3, UR10, R0 ;  /* 0x0000000a03007c24 */ /* 0x001fe4000f8e0200 */
[----:B------:R-:W-:Y:S01]  /*00e0*/  UMOV UR8, 0xffffffff ;  /* 0xffffffff00087882 */ /* 0x000fe20000000000 */
[----:B------:R-:W-:Y:S01]  /*00f0*/  UMOV UR9, 0x1 ;  /* 0x0000000100097882 */ /* 0x000fe20000000000 */
[----:B----4-:R-:W-:Y:S01]  /*0100*/  USHF.L.U32 UR11, UR8, UR7, URZ ;  /* 0x00000007080b7299 */ /* 0x010fe200080006ff */
[----:B------:R-:W-:Y:S01]  /*0110*/  IADD3 R3, P0, PT, R0, UR12, RZ ;  /* 0x0000000c00037c10 */ /* 0x000fe2000ff1e0ff */
[----:B------:R-:W-:Y:S02]  /*0120*/  USHF.L.U64.HI UR12, UR8, UR7, 0xffffffff ;  /* 0xffffffff080c7499 */ /* 0x000fe40008010207 */
[----:B------:R-:W-:-:S02]  /*0130*/  USHF.L.U32 UR10, UR9, UR7, URZ ;  /* 0x00000007090a7299 */ /* 0x000fc400080006ff */
[----:B------:R-:W-:Y:S01]  /*0140*/  LOP3.LUT R11, R3, UR11, RZ, 0xc0, !PT ;  /* 0x0000000b030b7c12 */ /* 0x000fe2000f8ec0ff */
[----:B------:R-:W-:Y:S01]  /*0150*/  IMAD.X R2, RZ, RZ, UR4, P0 ;  /* 0x00000004ff027e24 */ /* 0x000fe200080e06ff */
[----:B------:R-:W-:Y:S02]  /*0160*/  UIADD3 UR4, UPT, UPT, -UR5, UR6, URZ ;  /* 0x0000000605047290 */ /* 0x000fe4000fffe1ff */
[----:B------:R-:W-:Y:S01]  /*0170*/  USHF.L.U64.HI UR5, UR9, UR7, URZ ;  /* 0x0000000709057299 */ /* 0x000fe200080102ff */
[C---:B------:R-:W-:Y:S01]  /*0180*/  IMAD.SHL.U32 R10, R11.reuse, 0x2, RZ ;  /* 0x000000020b0a7824 */ /* 0x040fe200078e00ff */
[----:B------:R-:W-:Y:S01]  /*0190*/  LOP3.LUT R0, R2, UR12, RZ, 0xc0, !PT ;  /* 0x0000000c02007c12 */ /* 0x000fe2000f8ec0ff */
[----:B------:R-:W0:Y:S03]  /*01a0*/  LDCU.64 UR6, c[0x0][0x358] ;  /* 0x00006b00ff0677ac */ /* 0x000e260008000a00 */
[----:B------:R-:W-:-:S02]  /*01b0*/  SHF.L.U64.HI R11, R11, 0x1, R0 ;  /* 0x000000010b0b7819 */ /* 0x000fc40000010200 */
[----:B------:R-:W-:Y:S02]  /*01c0*/  LOP3.LUT R10, R10, UR11, R3, 0xf2, !PT ;  /* 0x0000000b0a0a7c12 */ /* 0x000fe4000f8ef203 */
[----:B------:R-:W-:Y:S02]  /*01d0*/  LOP3.LUT R11, R11, UR12, R2, 0xf2, !PT ;  /* 0x0000000c0b0b7c12 */ /* 0x000fe4000f8ef202 */
[C---:B------:R-:W-:Y:S02]  /*01e0*/  LOP3.LUT R8, R10.reuse, UR10, RZ, 0xfc, !PT ;  /* 0x0000000a0a087c12 */ /* 0x040fe4000f8efcff */
[----:B------:R-:W-:Y:S02]  /*01f0*/  LOP3.LUT R9, R11, UR5, RZ, 0xfc, !PT ;  /* 0x000000050b097c12 */ /* 0x000fe4000f8efcff */
[----:B------:R-:W-:Y:S02]  /*0200*/  SHF.R.S64 R2, R10, UR4, R11 ;  /* 0x000000040a027c19 */ /* 0x000fe4000800100b */
[----:B------:R-:W-:-:S02]  /*0210*/  SHF.R.S64 R0, R8, UR4, R9 ;  /* 0x0000000408007c19 */ /* 0x000fc40008001009 */
[----:B------:R-:W-:Y:S02]  /*0220*/  SHF.R.S32.HI R5, RZ, UR4, R11 ;  /* 0x00000004ff057c19 */ /* 0x000fe4000801140b */
[----:B-----5:R-:W-:Y:S02]  /*0230*/  LEA R4, P0, R2, UR14, 0x3 ;  /* 0x0000000e02047c11 */ /* 0x020fe4000f8018ff */
[----:B------:R-:W-:Y:S02]  /*0240*/  SHF.R.S32.HI R3, RZ, UR4, R9 ;  /* 0x00000004ff037c19 */ /* 0x000fe40008011409 */
[----:B------:R-:W-:Y:S02]  /*0250*/  LEA R16, P1, R0, UR14, 0x3 ;  /* 0x0000000e00107c11 */ /* 0x000fe4000f8218ff */
[----:B------:R-:W-:Y:S02]  /*0260*/  LEA.HI.X R5, R2, UR15, R5, 0x3, P0 ;  /* 0x0000000f02057c11 */ /* 0x000fe400080f1c05 */
[----:B------:R-:W-:-:S04]  /*0270*/  LEA.HI.X R17, R0, UR15, R3, 0x3, P1 ;  /* 0x0000000f00117c11 */ /* 0x000fc800088f1c03 */
[----:B0-----:R-:W2:Y:S04]  /*0280*/  LDG.E.64 R4, desc[UR6][R4.64] ;  /* 0x0000000604047981 */ /* 0x001ea8000c1e1b00 */
[----:B------:R-:W3:Y:S01]  /*0290*/  LDG.E.64 R6, desc[UR6][R16.64] ;  /* 0x0000000610067981 */ /* 0x000ee2000c1e1b00 */
[----:B------:R-:W-:Y:S02]  /*02a0*/  USHF.L.U32 UR5, UR8, UR4, URZ ;  /* 0x0000000408057299 */ /* 0x000fe400080006ff */
[----:B------:R-:W-:-:S04]  /*02b0*/  USHF.L.U64.HI UR4, UR8, UR4, 0xffffffff ;  /* 0xffffffff08047499 */ /* 0x000fc80008010204 */
[----:B------:R-:W-:Y:S02]  /*02c0*/  LOP3.LUT R0, R8, UR5, RZ, 0x30, !PT ;  /* 0x0000000508007c12 */ /* 0x000fe4000f8e30ff */
[----:B------:R-:W-:Y:S02]  /*02d0*/  LOP3.LUT R3, R9, UR4, RZ, 0x30, !PT ;  /* 0x0000000409037c12 */ /* 0x000fe4000f8e30ff */
[----:B------:R-:W-:Y:S01]  /*02e0*/  LOP3.LUT R9, R10, UR5, RZ, 0x30, !PT ;  /* 0x000000050a097c12 */ /* 0x000fe2000f8e30ff */
[C---:B------:R-:W-:Y:S01]  /*02f0*/  IMAD.SHL.U32 R2, R0.reuse, 0x10, RZ ;  /* 0x0000001000027824 */ /* 0x040fe200078e00ff */
[----:B------:R-:W-:Y:S02]  /*0300*/  SHF.L.U64.HI R0, R0, 0x4, R3 ;  /* 0x0000000400007819 */ /* 0x000fe40000010203 */
[----:B------:R-:W-:Y:S02]  /*0310*/  LOP3.LUT R3, R11, UR4, RZ, 0x30, !PT ;  /* 0x000000040b037c12 */ /* 0x000fe4000f8e30ff */
[----:B--2---:R-:W-:-:S02]  /*0320*/  LEA R18, P0, R9, R4, 0x4 ;  /* 0x0000000409127211 */ /* 0x004fc400078020ff */
[----:B---3--:R-:W-:Y:S02]  /*0330*/  IADD3 R8, P1, PT, R6, R2, RZ ;  /* 0x0000000206087210 */ /* 0x008fe40007f3e0ff */
[----:B------:R-:W-:-:S03]  /*0340*/  LEA.HI.X R19, R9, R5, R3, 0x4, P0 ;  /* 0x0000000509137211 */ /* 0x000fc600000f2403 */
[----:B------:R-:W-:Y:S02]  /*0350*/  IMAD.X R9, R7, 0x1, R0, P1 ;  /* 0x0000000107097824 */ /* 0x000fe400008e0600 */
[----:B------:R-:W2:Y:S04]  /*0360*/  LDG.E.128 R4, desc[UR6][R18.64] ;  /* 0x0000000612047981 */ /* 0x000ea8000c1e1d00 */
[----:B------:R-:W2:Y:S01]  /*0370*/  LDG.E.128 R8, desc[UR6][R8.64] ;  /* 0x0000000608087981 */ /* 0x000ea2000c1e1d00 */
[----:B------:R-:W-:Y:S01]  /*0380*/  UMOV UR4, 0x667f3bcc ;  /* 0x667f3bcc00047882 */ /* 0x000fe20000000000 */
[----:B------:R-:W-:Y:S01]  /*0390*/  UMOV UR5, 0x3fe6a09e ;  /* 0x3fe6a09e00057882 */ /* 0x000fe20000000000 */
[----:B--2---:R-:W-:Y:S02]  /*03a0*/  DADD R12, R4, R8 ;  /* 0x00000000040c7229 */ /* 0x004fe40000000008 */
[----:B------:R-:W-:-:S06]  /*03b0*/  DADD R14, R6, R10 ;  /* 0x00000000060e7229 */ /* 0x000fcc000000000a */
[----:B------:R-:W-:Y:S02]  /*03c0*/  DMUL R12, R12, UR4 ;  /* 0x000000040c0c7c28 */ /* 0x000fe40008000000 */
[----:B------:R-:W-:-:S07]  /*03d0*/  DMUL R14, R14, UR4 ;  /* 0x000000040e0e7c28 */ /* 0x000fce0008000000 */
[----:B------:R-:W-:Y:S04]  /*03e0*/  STG.E.128 desc[UR6][R18.64], R12 ;  /* 0x0000000c12007986 */ /* 0x000fe8000c101d06 */
[----:B------:R-:W2:Y:S01]  /*03f0*/  LDG.E.64 R16, desc[UR6][R16.64] ;  /* 0x0000000610107981 */ /* 0x000ea2000c1e1b00 */
[----:B------:R-:W-:Y:S02]  /*0400*/  DADD R4, R4, -R8 ;  /* 0x0000000004047229 */ /* 0x000fe40000000808 */
[----:B------:R-:W-:-:S06]  /*0410*/  DADD R6, R6, -R10 ;  /* 0x0000000006067229 */ /* 0x000fcc000000080a */
[----:B------:R-:W-:Y:S02]  /*0420*/  DMUL R4, R4, UR4 ;  /* 0x0000000404047c28 */ /* 0x000fe40008000000 */
[----:B------:R-:W-:Y:S01]  /*0430*/  DMUL R6, R6, UR4 ;  /* 0x0000000406067c28 */ /* 0x000fe20008000000 */
[----:B--2---:R-:W-:-:S05]  /*0440*/  IADD3 R2, P0, PT, R16, R2, RZ ;  /* 0x0000000210027210 */ /* 0x004fca0007f1e0ff */
[----:B------:R-:W-:-:S05]  /*0450*/  IMAD.X R3, R17, 0x1, R0, P0 ;  /* 0x0000000111037824 */ /* 0x000fca00000e0600 */
[----:B------:R-:W-:Y:S01]  /*0460*/  STG.E.128 desc[UR6][R2.64], R4 ;  /* 0x0000000402007986 */ /* 0x000fe2000c101d06 */
[----:B------:R-:W-:Y:S05]  /*0470*/  EXIT ;  /* 0x000000000000794d */ /* 0x000fea0003800000 */
.L_x_0:
[----:B------:R-:W-:-:S00]  /*0480*/  BRA `(.L_x_0) ;  /* 0xfffffffc00fc7947 */ /* 0x000fc0000383ffff */
[----:B------:R-:W-:-:S00]  /*0490*/  NOP ;  /* 0x0000000000007918 */ /* 0x000fc00000000000 */
        /* <DEDUP_REMOVED lines=14> */
.L_x_1:


//--------------------- .nv.shared.reserved.0     --------------------------
	.section	.nv.shared.reserved.0,"aw",@nobits
	.weak		__nv_reservedSMEM_offset_0_alias
	.size		__nv_reservedSMEM_offset_0_alias, 0, 64
	.other		__nv_reservedSMEM_offset_0_alias,@"STO_CUDA_RESERVED_SHARED STV_DEFAULT"
__nv_reservedSMEM_offset_0_alias:
	.zero		0
	.zero		64


//--------------------- .nv.global                --------------------------
	.section	.nv.global,"aw",@nobits
.nv.global:
	.type		_ZN34_INTERNAL_543e1bbb_4_k_cu_a12933a34cuda3std6ranges3__45__cpo4swapE,@object
	.size		_ZN34_INTERNAL_543e1bbb_4_k_cu_a12933a34cuda3std6ranges3__45__cpo4swapE,(_ZN34_INTERNAL_543e1bbb_4_k_cu_a12933a34cuda3std6ranges3__45__cpo9iter_moveE - _ZN34_INTERNAL_543e1bbb_4_k_cu_a12933a34cuda3std6ranges3__45__cpo4swapE)
_ZN34_INTERNAL_543e1bbb_4_k_cu_a12933a34cuda3std6ranges3__45__cpo4swapE:
	.zero		1
	.type		_ZN34_INTERNAL_543e1bbb_4_k_cu_a12933a34cuda3std6ranges3__45__cpo9iter_moveE,@object
	.size		_ZN34_INTERNAL_543e1bbb_4_k_cu_a12933a34cuda3std6ranges3__45__cpo9iter_moveE,(.L_1 - _ZN34_INTERNAL_543e1bbb_4_k_cu_a12933a34cuda3std6ranges3__45__cpo9iter_moveE)
_ZN34_INTERNAL_543e1bbb_4_k_cu_a12933a34cuda3std6ranges3__45__cpo9iter_moveE:
	.zero		1
.L_1:


//--------------------- .nv.constant0._Z9cuda_gateI8hadamardEviilllPPN4cuda3std3__47complexIdEE --------------------------
	.section	.nv.constant0._Z9cuda_gateI8hadamardEviilllPPN4cuda3std3__47complexIdEE,"a",@progbits
	.sectionflags	@""
	.align	4
.nv.constant0._Z9cuda_gateI8hadamardEviilllPPN4cuda3std3__47complexIdEE:
	.zero		936


//--------------------- SYMBOLS --------------------------

	.type		.nv.reservedSmem.offset0,@object
	.size		.nv.reservedSmem.offset0,0x4
